	.headerflags	@"EF_CUDA_TEXMODE_UNIFIED EF_CUDA_64BIT_ADDRESS EF_CUDA_ACCELERATORS EF_CUDA_SM90 EF_CUDA_VIRTUAL_SM(EF_CUDA_SM90)"
	.elftype	@"ET_EXEC"


//--------------------- .nv.info                  --------------------------
	.section	.nv.info,"",@"SHT_CUDA_INFO"
	.align	4


	//----- nvinfo : EIATTR_REGCOUNT
	.align		4
        /*0000*/ 	.byte	0x04, 0x2f
        /*0002*/ 	.short	(.L_1 - .L_0)
	.align		4
.L_0:
        /*0004*/ 	.word	index@(triton_poi_fused__to_copy_arange_clamp_mul_sub_33)
        /*0008*/ 	.word	0x0000000a


	//----- nvinfo : EIATTR_MIN_STACK_SIZE
	.align		4
.L_1:
        /*000c*/ 	.byte	0x04, 0x12
        /*000e*/ 	.short	(.L_3 - .L_2)
	.align		4
.L_2:
        /*0010*/ 	.word	index@(triton_poi_fused__to_copy_arange_clamp_mul_sub_33)
        /*0014*/ 	.word	0x00000000


	//----- nvinfo : EIATTR_FRAME_SIZE
	.align		4
.L_3:
        /*0018*/ 	.byte	0x04, 0x11
        /*001a*/ 	.short	(.L_5 - .L_4)
	.align		4
.L_4:
        /*001c*/ 	.word	index@(triton_poi_fused__to_copy_arange_clamp_mul_sub_33)
        /*0020*/ 	.word	0x00000000


	//----- nvinfo : EIATTR_MIN_STACK_SIZE
	.align		4
.L_5:
        /*0024*/ 	.byte	0x04, 0x12
        /*0026*/ 	.short	(.L_7 - .L_6)
	.align		4
.L_6:
        /*0028*/ 	.word	index@(triton_poi_fused__to_copy_arange_clamp_mul_sub_33)
        /*002c*/ 	.word	0x00000000
.L_7:


//--------------------- .nv.info.triton_poi_fused__to_copy_arange_clamp_mul_sub_33 --------------------------
	.section	.nv.info.triton_poi_fused__to_copy_arange_clamp_mul_sub_33,"",@"SHT_CUDA_INFO"
	.sectionflags	@""
	.align	4


	//----- nvinfo : EIATTR_CUDA_API_VERSION
	.align		4
        /*0000*/ 	.byte	0x04, 0x37
        /*0002*/ 	.short	(.L_9 - .L_8)
.L_8:
        /*0004*/ 	.word	0x0000007c


	//----- nvinfo : EIATTR_KPARAM_INFO
	.align		4
.L_9:
        /*0008*/ 	.byte	0x04, 0x17
        /*000a*/ 	.short	(.L_11 - .L_10)
.L_10:
        /*000c*/ 	.word	0x00000000
        /*0010*/ 	.short	0x0001
        /*0012*/ 	.short	0x0008
        /*0014*/ 	.byte	0x00, 0xf0, 0x11, 0x00


	//----- nvinfo : EIATTR_KPARAM_INFO
	.align		4
.L_11:
        /*0018*/ 	.byte	0x04, 0x17
        /*001a*/ 	.short	(.L_13 - .L_12)
.L_12:
        /*001c*/ 	.word	0x00000000
        /*0020*/ 	.short	0x0000
        /*0022*/ 	.short	0x0000
        /*0024*/ 	.byte	0x00, 0xf4, 0x21, 0x00


	//----- nvinfo : EIATTR_SPARSE_MMA_MASK
	.align		4
.L_13:
        /*0028*/ 	.byte	0x03, 0x50
        /*002a*/ 	.short	0x0000


	//----- nvinfo : EIATTR_MAXREG_COUNT
	.align		4
        /*002c*/ 	.byte	0x03, 0x1b
        /*002e*/ 	.short	0x00ff


	//----- nvinfo : EIATTR_EXIT_INSTR_OFFSETS
	.align		4
        /*0030*/ 	.byte	0x04, 0x1c
        /*0032*/ 	.short	(.L_15 - .L_14)


	//   ....[0]....
.L_14:
        /*0034*/ 	.word	0x000000f0


	//   ....[1]....
        /*0038*/ 	.word	0x00000120


	//----- nvinfo : EIATTR_REQNTID
	.align		4
.L_15:
        /*003c*/ 	.byte	0x04, 0x10
        /*003e*/ 	.short	(.L_17 - .L_16)
.L_16:
        /*0040*/ 	.word	0x00000020
        /*0044*/ 	.word	0x00000001
        /*0048*/ 	.word	0x00000001


	//----- nvinfo : EIATTR_CBANK_PARAM_SIZE
	.align		4
.L_17:
        /*004c*/ 	.byte	0x03, 0x19
        /*004e*/ 	.short	0x000c


	//----- nvinfo : EIATTR_PARAM_CBANK
	.align		4
        /*0050*/ 	.byte	0x04, 0x0a
        /*0052*/ 	.short	(.L_19 - .L_18)
	.align		4
.L_18:
        /*0054*/ 	.word	index@(.nv.constant0.triton_poi_fused__to_copy_arange_clamp_mul_sub_33)
        /*0058*/ 	.short	0x0210
        /*005a*/ 	.short	0x000c


	//----- nvinfo : EIATTR_SW_WAR
	.align		4
.L_19:
        /*005c*/ 	.byte	0x04, 0x36
        /*005e*/ 	.short	(.L_21 - .L_20)
.L_20:
        /*0060*/ 	.word	0x00000008
.L_21:


//--------------------- .nv.callgraph             --------------------------
	.section	.nv.callgraph,"",@"SHT_CUDA_CALLGRAPH"
	.align	4
	.sectionentsize	8
	.align		4
        /*0000*/ 	.word	0x00000000
	.align		4
        /*0004*/ 	.word	0xffffffff
	.align		4
        /*0008*/ 	.word	0x00000000
	.align		4
        /*000c*/ 	.word	0xfffffffe
	.align		4
        /*0010*/ 	.word	0x00000000
	.align		4
        /*0014*/ 	.word	0xfffffffd
	.align		4
        /*0018*/ 	.word	0x00000000
	.align		4
        /*001c*/ 	.word	0xfffffffc


//--------------------- .text.triton_poi_fused__to_copy_arange_clamp_mul_sub_33 --------------------------
	.section	.text.triton_poi_fused__to_copy_arange_clamp_mul_sub_33,"ax",@progbits
	.align	128
        .global         triton_poi_fused__to_copy_arange_clamp_mul_sub_33
        .type           triton_poi_fused__to_copy_arange_clamp_mul_sub_33,@function
        .size           triton_poi_fused__to_copy_arange_clamp_mul_sub_33,(.L_x_1 - triton_poi_fused__to_copy_arange_clamp_mul_sub_33)
        .other          triton_poi_fused__to_copy_arange_clamp_mul_sub_33,@"STO_CUDA_ENTRY STV_DEFAULT"
triton_poi_fused__to_copy_arange_clamp_mul_sub_33:
.text.triton_poi_fused__to_copy_arange_clamp_mul_sub_33:
[----:B------:R-:W0:Y:S02]  /*0000*/  LDC R1, c[0x0][0x28] ;  /* 0x00000a00ff017b82 */ /* 0x000e240000000800 */
[----:B------:R-:W1:Y:S01]  /*0010*/  S2R R6, SR_TID.X ;  /* 0x0000000000067919 */ /* 0x000e620000002100 */
[----:B------:R-:W2:Y:S01]  /*0020*/  LDC.64 R2, c[0x0][0x210] ;  /* 0x00008400ff027b82 */ /* 0x000ea20000000a00 */
[----:B------:R-:W3:Y:S01]  /*0030*/  S2R R5, SR_CTAID.X ;  /* 0x0000000000057919 */ /* 0x000ee20000002500 */
[C---:B-1----:R-:W-:Y:S02]  /*0040*/  LOP3.LUT R0, R6.reuse, 0xf, RZ, 0xc0, !PT ;  /* 0x0000000f06007812 */ /* 0x042fe400078ec0ff */
[----:B------:R-:W-:-:S03]  /*0050*/  LOP3.LUT P0, RZ, R6, 0x10, RZ, 0xc0, !PT ;  /* 0x0000001006ff7812 */ /* 0x000fc6000780c0ff */
[----:B---3--:R-:W-:-:S04]  /*0060*/  IMAD R5, R5, 0x10, R0 ;  /* 0x0000001005057824 */ /* 0x008fc800078e0200 */
[C---:B--2---:R-:W-:Y:S01]  /*0070*/  IMAD.WIDE R2, R5.reuse, 0x4, R2 ;  /* 0x0000000405027825 */ /* 0x044fe200078e0202 */
[----:B------:R-:W-:Y:S02]  /*0080*/  I2FP.F32.S32 R0, R5 ;  /* 0x0000000500007245 */ /* 0x000fe40000201400 */
[----:B------:R-:W-:-:S03]  /*0090*/  ISETP.LT.AND P0, PT, R5, 0x10, !P0 ;  /* 0x000000100500780c */ /* 0x000fc60004701270 */
[----:B------:R-:W-:-:S05]  /*00a0*/  FMUL R0, R0, 0.46666666865348815918 ;  /* 0x3eeeeeef00007820 */ /* 0x000fca0000400000 */
[----:B------:R-:W-:-:S04]  /*00b0*/  FMNMX R0, RZ, R0, !PT ;  /* 0x00000000ff007209 */ /* 0x000fc80007800000 */
[----:B------:R-:W1:Y:S02]  /*00c0*/  F2I.TRUNC.NTZ R4, R0 ;  /* 0x0000000000047305 */ /* 0x000e64000020f100 */
[----:B-1----:R-:W-:-:S05]  /*00d0*/  I2FP.F32.S32 R7, R4 ;  /* 0x0000000400077245 */ /* 0x002fca0000201400 */
[----:B------:R-:W-:Y:S01]  /*00e0*/  FADD.SAT R7, R0, -R7 ;  /* 0x8000000700077221 */ /* 0x000fe20000002000 */
[----:B------:R-:W-:Y:S06]  /*00f0*/  @!P0 EXIT ;  /* 0x000000000000894d */ /* 0x000fec0003800000 */
[----:B------:R-:W-:Y:S02]  /*0100*/  ULDC.64 UR4, c[0x0][0x208] ;  /* 0x0000820000047ab9 */ /* 0x000fe40000000a00 */
[----:B------:R-:W-:Y:S01]  /*0110*/  STG.E desc[UR4][R2.64], R7 ;  /* 0x0000000702007986 */ /* 0x000fe2000c101904 */
[----:B------:R-:W-:Y:S05]  /*0120*/  EXIT ;  /* 0x000000000000794d */ /* 0x000fea0003800000 */
.L_x_0:
[----:B------:R-:W-:-:S00]  /*0130*/  BRA `(.L_x_0) ;  /* 0xfffffffc00fc7947 */ /* 0x000fc0000383ffff */
[----:B------:R-:W-:-:S00]  /*0140*/  NOP ;  /* 0x0000000000007918 */ /* 0x000fc00000000000 */
        /* <DEDUP_REMOVED lines=11> */
.L_x_1:


//--------------------- .nv.constant0.triton_poi_fused__to_copy_arange_clamp_mul_sub_33 --------------------------
	.section	.nv.constant0.triton_poi_fused__to_copy_arange_clamp_mul_sub_33,"a",@progbits
	.sectionflags	@""
	.align	4
.nv.constant0.triton_poi_fused__to_copy_arange_clamp_mul_sub_33:
	.zero		540
